//
// Generated by NVIDIA NVVM Compiler
//
// Compiler Build ID: CL-36424714
// Cuda compilation tools, release 13.0, V13.0.88
// Based on NVVM 20.0.0
//

.version 9.0
.target sm_100
.address_size 64

	// .globl	_Z22vectorAdd_blockSizeAsNPiS_S_i

.visible .entry _Z22vectorAdd_blockSizeAsNPiS_S_i(
	.param .u64 .ptr .align 1 _Z22vectorAdd_blockSizeAsNPiS_S_i_param_0,
	.param .u64 .ptr .align 1 _Z22vectorAdd_blockSizeAsNPiS_S_i_param_1,
	.param .u64 .ptr .align 1 _Z22vectorAdd_blockSizeAsNPiS_S_i_param_2,
	.param .u32 _Z22vectorAdd_blockSizeAsNPiS_S_i_param_3
)
{
	.reg .pred 	%p<2>;
	.reg .b32 	%r<6>;
	.reg .b64 	%rd<11>;

	ld.param.u64 	%rd1, [_Z22vectorAdd_blockSizeAsNPiS_S_i_param_0];
	ld.param.u64 	%rd2, [_Z22vectorAdd_blockSizeAsNPiS_S_i_param_1];
	ld.param.u64 	%rd3, [_Z22vectorAdd_blockSizeAsNPiS_S_i_param_2];
	ld.param.u32 	%r2, [_Z22vectorAdd_blockSizeAsNPiS_S_i_param_3];
	mov.u32 	%r1, %tid.x;
	setp.ge.s32 	%p1, %r1, %r2;
	@%p1 bra 	$L__BB0_2;
	cvta.to.global.u64 	%rd4, %rd1;
	cvta.to.global.u64 	%rd5, %rd2;
	cvta.to.global.u64 	%rd6, %rd3;
	mul.wide.u32 	%rd7, %r1, 4;
	add.s64 	%rd8, %rd4, %rd7;
	ld.global.u32 	%r3, [%rd8];
	add.s64 	%rd9, %rd5, %rd7;
	ld.global.u32 	%r4, [%rd9];
	add.s32 	%r5, %r4, %r3;
	add.s64 	%rd10, %rd6, %rd7;
	st.global.u32 	[%rd10], %r5;
$L__BB0_2:
	ret;

}
	// .globl	_Z18vectorAdd_NThreadsPiS_S_i
.visible .entry _Z18vectorAdd_NThreadsPiS_S_i(
	.param .u64 .ptr .align 1 _Z18vectorAdd_NThreadsPiS_S_i_param_0,
	.param .u64 .ptr .align 1 _Z18vectorAdd_NThreadsPiS_S_i_param_1,
	.param .u64 .ptr .align 1 _Z18vectorAdd_NThreadsPiS_S_i_param_2,
	.param .u32 _Z18vectorAdd_NThreadsPiS_S_i_param_3
)
{
	.reg .pred 	%p<2>;
	.reg .b32 	%r<6>;
	.reg .b64 	%rd<11>;

	ld.param.u64 	%rd1, [_Z18vectorAdd_NThreadsPiS_S_i_param_0];
	ld.param.u64 	%rd2, [_Z18vectorAdd_NThreadsPiS_S_i_param_1];
	ld.param.u64 	%rd3, [_Z18vectorAdd_NThreadsPiS_S_i_param_2];
	ld.param.u32 	%r2, [_Z18vectorAdd_NThreadsPiS_S_i_param_3];
	mov.u32 	%r1, %ctaid.x;
	setp.ge.s32 	%p1, %r1, %r2;
	@%p1 bra 	$L__BB1_2;
	cvta.to.global.u64 	%rd4, %rd1;
	cvta.to.global.u64 	%rd5, %rd2;
	cvta.to.global.u64 	%rd6, %rd3;
	mul.wide.u32 	%rd7, %r1, 4;
	add.s64 	%rd8, %rd4, %rd7;
	ld.global.u32 	%r3, [%rd8];
	add.s64 	%rd9, %rd5, %rd7;
	ld.global.u32 	%r4, [%rd9];
	add.s32 	%r5, %r4, %r3;
	add.s64 	%rd10, %rd6, %rd7;
	st.global.u32 	[%rd10], %r5;
$L__BB1_2:
	ret;

}


// ===== COMPILED SASS (sm_100) =====

	.target	sm_100

	.elftype	@"ET_EXEC"


//--------------------- .note.nv.tkinfo           --------------------------
	.section	.note.nv.tkinfo,"",@"SHT_NOTE"
	.sectionflags	@"SHF_NOTE_NV_TKINFO"
	.tkinfo
        /*0018*/ 	.word	0x00000002
        /*0030*/ 	.string	""
        /*0030*/ 	.string	"ptxas"
        /*0030*/ 	.string	"Cuda compilation tools, release 13.0, V13.0.88"
        /*0030*/ 	.string	"Build cuda_13.0.r13.0/compiler.36424714_0"
        /*0030*/ 	.string	"-arch sm_100 -m 64 "



//--------------------- .note.nv.cuinfo           --------------------------
	.section	.note.nv.cuinfo,"",@"SHT_NOTE"
	.sectionflags	@"SHF_NOTE_NV_CUINFO"
        /*0018*/ 	.short	0x0002
        /*001a*/ 	.short	0x0064
        /*001c*/ 	.short	0x0082
	.zero		2


//--------------------- .nv.info                  --------------------------
	.section	.nv.info,"",@"SHT_CUDA_INFO"
	.align	4


	//----- nvinfo : EIATTR_REGCOUNT
	.align		4
        /*0000*/ 	.byte	0x04, 0x2f
        /*0002*/ 	.short	(.L_1 - .L_0)
	.align		4
.L_0:
        /*0004*/ 	.word	index@(_Z22vectorAdd_blockSizeAsNPiS_S_i)
        /*0008*/ 	.word	0x0000000c


	//----- nvinfo : EIATTR_FRAME_SIZE
	.align		4
.L_1:
        /*000c*/ 	.byte	0x04, 0x11
        /*000e*/ 	.short	(.L_3 - .L_2)
	.align		4
.L_2:
        /*0010*/ 	.word	index@(_Z22vectorAdd_blockSizeAsNPiS_S_i)
        /*0014*/ 	.word	0x00000000


	//----- nvinfo : EIATTR_REGCOUNT
	.align		4
.L_3:
        /*0018*/ 	.byte	0x04, 0x2f
        /*001a*/ 	.short	(.L_5 - .L_4)
	.align		4
.L_4:
        /*001c*/ 	.word	index@(_Z18vectorAdd_NThreadsPiS_S_i)
        /*0020*/ 	.word	0x0000000c


	//----- nvinfo : EIATTR_FRAME_SIZE
	.align		4
.L_5:
        /*0024*/ 	.byte	0x04, 0x11
        /*0026*/ 	.short	(.L_7 - .L_6)
	.align		4
.L_6:
        /*0028*/ 	.word	index@(_Z18vectorAdd_NThreadsPiS_S_i)
        /*002c*/ 	.word	0x00000000


	//----- nvinfo : EIATTR_MIN_STACK_SIZE
	.align		4
.L_7:
        /*0030*/ 	.byte	0x04, 0x12
        /*0032*/ 	.short	(.L_9 - .L_8)
	.align		4
.L_8:
        /*0034*/ 	.word	index@(_Z18vectorAdd_NThreadsPiS_S_i)
        /*0038*/ 	.word	0x00000000


	//----- nvinfo : EIATTR_MIN_STACK_SIZE
	.align		4
.L_9:
        /*003c*/ 	.byte	0x04, 0x12
        /*003e*/ 	.short	(.L_11 - .L_10)
	.align		4
.L_10:
        /*0040*/ 	.word	index@(_Z22vectorAdd_blockSizeAsNPiS_S_i)
        /*0044*/ 	.word	0x00000000
.L_11:


//--------------------- .nv.compat                --------------------------
	.section	.nv.compat,"",@"SHT_CUDA_COMPAT_INFO"
	.align	4
        /*0000*/ 	.byte	0x02, 0x09, 0x00, 0x00, 0x02, 0x02, 0x01, 0x00, 0x02, 0x05, 0x05, 0x00, 0x03, 0x07, 0x01, 0x01
        /*0010*/ 	.byte	0x02, 0x03, 0x00, 0x00, 0x02, 0x06, 0x01, 0x00, 0x04, 0x0b, 0x08, 0x00, 0x09, 0x00, 0x00, 0x00
        /*0020*/ 	.byte	0x00, 0x00, 0x00, 0x00


//--------------------- .nv.info._Z18vectorAdd_NThreadsPiS_S_i --------------------------
	.section	.nv.info._Z18vectorAdd_NThreadsPiS_S_i,"",@"SHT_CUDA_INFO"
	.sectionflags	@""
	.align	4


	//----- nvinfo : EIATTR_CUDA_API_VERSION
	.align		4
        /*0000*/ 	.byte	0x04, 0x37
        /*0002*/ 	.short	(.L_13 - .L_12)
.L_12:
        /*0004*/ 	.word	0x00000082


	//----- nvinfo : EIATTR_KPARAM_INFO
	.align		4
.L_13:
        /*0008*/ 	.byte	0x04, 0x17
        /*000a*/ 	.short	(.L_15 - .L_14)
.L_14:
        /*000c*/ 	.word	0x00000000
        /*0010*/ 	.short	0x0003
        /*0012*/ 	.short	0x0018
        /*0014*/ 	.byte	0x00, 0xf0, 0x11, 0x00


	//----- nvinfo : EIATTR_KPARAM_INFO
	.align		4
.L_15:
        /*0018*/ 	.byte	0x04, 0x17
        /*001a*/ 	.short	(.L_17 - .L_16)
.L_16:
        /*001c*/ 	.word	0x00000000
        /*0020*/ 	.short	0x0002
        /*0022*/ 	.short	0x0010
        /*0024*/ 	.byte	0x00, 0xf5, 0x21, 0x00


	//----- nvinfo : EIATTR_KPARAM_INFO
	.align		4
.L_17:
        /*0028*/ 	.byte	0x04, 0x17
        /*002a*/ 	.short	(.L_19 - .L_18)
.L_18:
        /*002c*/ 	.word	0x00000000
        /*0030*/ 	.short	0x0001
        /*0032*/ 	.short	0x0008
        /*0034*/ 	.byte	0x00, 0xf5, 0x21, 0x00


	//----- nvinfo : EIATTR_KPARAM_INFO
	.align		4
.L_19:
        /*0038*/ 	.byte	0x04, 0x17
        /*003a*/ 	.short	(.L_21 - .L_20)
.L_20:
        /*003c*/ 	.word	0x00000000
        /*0040*/ 	.short	0x0000
        /*0042*/ 	.short	0x0000
        /*0044*/ 	.byte	0x00, 0xf5, 0x21, 0x00


	//----- nvinfo : EIATTR_SPARSE_MMA_MASK
	.align		4
.L_21:
        /*0048*/ 	.byte	0x03, 0x50
        /*004a*/ 	.short	0x0000


	//----- nvinfo : EIATTR_MAXREG_COUNT
	.align		4
        /*004c*/ 	.byte	0x03, 0x1b
        /*004e*/ 	.short	0x00ff


	//----- nvinfo : EIATTR_MERCURY_ISA_VERSION
	.align		4
        /*0050*/ 	.byte	0x03, 0x5f
        /*0052*/ 	.short	0x0101


	//----- nvinfo : EIATTR_VRC_CTA_INIT_COUNT
	.align		4
        /*0054*/ 	.byte	0x02, 0x4a
	.zero		1
	.zero		1


	//----- nvinfo : EIATTR_EXIT_INSTR_OFFSETS
	.align		4
        /*0058*/ 	.byte	0x04, 0x1c
        /*005a*/ 	.short	(.L_23 - .L_22)


	//   ....[0]....
.L_22:
        /*005c*/ 	.word	0x00000040


	//   ....[1]....
        /*0060*/ 	.word	0x00000100


	//----- nvinfo : EIATTR_CBANK_PARAM_SIZE
	.align		4
.L_23:
        /*0064*/ 	.byte	0x03, 0x19
        /*0066*/ 	.short	0x001c


	//----- nvinfo : EIATTR_PARAM_CBANK
	.align		4
        /*0068*/ 	.byte	0x04, 0x0a
        /*006a*/ 	.short	(.L_25 - .L_24)
	.align		4
.L_24:
        /*006c*/ 	.word	index@(.nv.constant0._Z18vectorAdd_NThreadsPiS_S_i)
        /*0070*/ 	.short	0x0380
        /*0072*/ 	.short	0x001c


	//----- nvinfo : EIATTR_SW_WAR
	.align		4
.L_25:
        /*0074*/ 	.byte	0x04, 0x36
        /*0076*/ 	.short	(.L_27 - .L_26)
.L_26:
        /*0078*/ 	.word	0x00000008
.L_27:


//--------------------- .nv.info._Z22vectorAdd_blockSizeAsNPiS_S_i --------------------------
	.section	.nv.info._Z22vectorAdd_blockSizeAsNPiS_S_i,"",@"SHT_CUDA_INFO"
	.sectionflags	@""
	.align	4


	//----- nvinfo : EIATTR_CUDA_API_VERSION
	.align		4
        /*0000*/ 	.byte	0x04, 0x37
        /*0002*/ 	.short	(.L_29 - .L_28)
.L_28:
        /*0004*/ 	.word	0x00000082


	//----- nvinfo : EIATTR_KPARAM_INFO
	.align		4
.L_29:
        /*0008*/ 	.byte	0x04, 0x17
        /*000a*/ 	.short	(.L_31 - .L_30)
.L_30:
        /*000c*/ 	.word	0x00000000
        /*0010*/ 	.short	0x0003
        /*0012*/ 	.short	0x0018
        /*0014*/ 	.byte	0x00, 0xf0, 0x11, 0x00


	//----- nvinfo : EIATTR_KPARAM_INFO
	.align		4
.L_31:
        /*0018*/ 	.byte	0x04, 0x17
        /*001a*/ 	.short	(.L_33 - .L_32)
.L_32:
        /*001c*/ 	.word	0x00000000
        /*0020*/ 	.short	0x0002
        /*0022*/ 	.short	0x0010
        /*0024*/ 	.byte	0x00, 0xf5, 0x21, 0x00


	//----- nvinfo : EIATTR_KPARAM_INFO
	.align		4
.L_33:
        /*0028*/ 	.byte	0x04, 0x17
        /*002a*/ 	.short	(.L_35 - .L_34)
.L_34:
        /*002c*/ 	.word	0x00000000
        /*0030*/ 	.short	0x0001
        /*0032*/ 	.short	0x0008
        /*0034*/ 	.byte	0x00, 0xf5, 0x21, 0x00


	//----- nvinfo : EIATTR_KPARAM_INFO
	.align		4
.L_35:
        /*0038*/ 	.byte	0x04, 0x17
        /*003a*/ 	.short	(.L_37 - .L_36)
.L_36:
        /*003c*/ 	.word	0x00000000
        /*0040*/ 	.short	0x0000
        /*0042*/ 	.short	0x0000
        /*0044*/ 	.byte	0x00, 0xf5, 0x21, 0x00


	//----- nvinfo : EIATTR_SPARSE_MMA_MASK
	.align		4
.L_37:
        /*0048*/ 	.byte	0x03, 0x50
        /*004a*/ 	.short	0x0000


	//----- nvinfo : EIATTR_MAXREG_COUNT
	.align		4
        /*004c*/ 	.byte	0x03, 0x1b
        /*004e*/ 	.short	0x00ff


	//----- nvinfo : EIATTR_MERCURY_ISA_VERSION
	.align		4
        /*0050*/ 	.byte	0x03, 0x5f
        /*0052*/ 	.short	0x0101


	//----- nvinfo : EIATTR_VRC_CTA_INIT_COUNT
	.align		4
        /*0054*/ 	.byte	0x02, 0x4a
	.zero		1
	.zero		1


	//----- nvinfo : EIATTR_EXIT_INSTR_OFFSETS
	.align		4
        /*0058*/ 	.byte	0x04, 0x1c
        /*005a*/ 	.short	(.L_39 - .L_38)


	//   ....[0]....
.L_38:
        /*005c*/ 	.word	0x00000040


	//   ....[1]....
        /*0060*/ 	.word	0x00000100


	//----- nvinfo : EIATTR_CBANK_PARAM_SIZE
	.align		4
.L_39:
        /*0064*/ 	.byte	0x03, 0x19
        /*0066*/ 	.short	0x001c


	//----- nvinfo : EIATTR_PARAM_CBANK
	.align		4
        /*0068*/ 	.byte	0x04, 0x0a
        /*006a*/ 	.short	(.L_41 - .L_40)
	.align		4
.L_40:
        /*006c*/ 	.word	index@(.nv.constant0._Z22vectorAdd_blockSizeAsNPiS_S_i)
        /*0070*/ 	.short	0x0380
        /*0072*/ 	.short	0x001c


	//----- nvinfo : EIATTR_SW_WAR
	.align		4
.L_41:
        /*0074*/ 	.byte	0x04, 0x36
        /*0076*/ 	.short	(.L_43 - .L_42)
.L_42:
        /*0078*/ 	.word	0x00000008
.L_43:


//--------------------- .nv.callgraph             --------------------------
	.section	.nv.callgraph,"",@"SHT_CUDA_CALLGRAPH"
	.align	4
	.sectionentsize	8
	.align		4
        /*0000*/ 	.word	0x00000000
	.align		4
        /*0004*/ 	.word	0xffffffff
	.align		4
        /*0008*/ 	.word	0x00000000
	.align		4
        /*000c*/ 	.word	0xfffffffe
	.align		4
        /*0010*/ 	.word	0x00000000
	.align		4
        /*0014*/ 	.word	0xfffffffd
	.align		4
        /*0018*/ 	.word	0x00000000
	.align		4
        /*001c*/ 	.word	0xfffffffc


//--------------------- .text._Z18vectorAdd_NThreadsPiS_S_i --------------------------
	.section	.text._Z18vectorAdd_NThreadsPiS_S_i,"ax",@progbits
	.align	128
        .global         _Z18vectorAdd_NThreadsPiS_S_i
        .type           _Z18vectorAdd_NThreadsPiS_S_i,@function
        .size           _Z18vectorAdd_NThreadsPiS_S_i,(.L_x_2 - _Z18vectorAdd_NThreadsPiS_S_i)
        .other          _Z18vectorAdd_NThreadsPiS_S_i,@"STO_CUDA_ENTRY STV_DEFAULT"
_Z18vectorAdd_NThreadsPiS_S_i:
.text._Z18vectorAdd_NThreadsPiS_S_i:
[----:B------:R-:W-:Y:S01]  /*0000*/  LDC R1, c[0x0][0x37c] ;  /* 0x0000df00ff017b82 */ /* 0x000fe20000000800 */
[----:B------:R-:W0:Y:S01]  /*0010*/  S2R R9, SR_CTAID.X ;  /* 0x0000000000097919 */ /* 0x000e220000002500 */
[----:B------:R-:W0:Y:S02]  /*0020*/  LDCU UR4, c[0x0][0x398] ;  /* 0x00007300ff0477ac */ /* 0x000e240008000800 */
[----:B0-----:R-:W-:-:S13]  /*0030*/  ISETP.GE.AND P0, PT, R9, UR4, PT ;  /* 0x0000000409007c0c */ /* 0x001fda000bf06270 */
[----:B------:R-:W-:Y:S05]  /*0040*/  @P0 EXIT ;  /* 0x000000000000094d */ /* 0x000fea0003800000 */
[----:B------:R-:W0:Y:S01]  /*0050*/  LDC.64 R2, c[0x0][0x380] ;  /* 0x0000e000ff027b82 */ /* 0x000e220000000a00 */
[----:B------:R-:W1:Y:S07]  /*0060*/  LDCU.64 UR4, c[0x0][0x358] ;  /* 0x00006b00ff0477ac */ /* 0x000e6e0008000a00 */
[----:B------:R-:W2:Y:S08]  /*0070*/  LDC.64 R4, c[0x0][0x388] ;  /* 0x0000e200ff047b82 */ /* 0x000eb00000000a00 */
[----:B------:R-:W3:Y:S01]  /*0080*/  LDC.64 R6, c[0x0][0x390] ;  /* 0x0000e400ff067b82 */ /* 0x000ee20000000a00 */
[----:B0-----:R-:W-:-:S06]  /*0090*/  IMAD.WIDE.U32 R2, R9, 0x4, R2 ;  /* 0x0000000409027825 */ /* 0x001fcc00078e0002 */
[----:B-1----:R-:W4:Y:S01]  /*00a0*/  LDG.E R2, desc[UR4][R2.64] ;  /* 0x0000000402027981 */ /* 0x002f22000c1e1900 */
[----:B--2---:R-:W-:-:S06]  /*00b0*/  IMAD.WIDE.U32 R4, R9, 0x4, R4 ;  /* 0x0000000409047825 */ /* 0x004fcc00078e0004 */
[----:B------:R-:W4:Y:S01]  /*00c0*/  LDG.E R5, desc[UR4][R4.64] ;  /* 0x0000000404057981 */ /* 0x000f22000c1e1900 */
[----:B---3--:R-:W-:Y:S01]  /*00d0*/  IMAD.WIDE.U32 R6, R9, 0x4, R6 ;  /* 0x0000000409067825 */ /* 0x008fe200078e0006 */
[----:B----4-:R-:W-:-:S05]  /*00e0*/  IADD3 R9, PT, PT, R2, R5, RZ ;  /* 0x0000000502097210 */ /* 0x010fca0007ffe0ff */
[----:B------:R-:W-:Y:S01]  /*00f0*/  STG.E desc[UR4][R6.64], R9 ;  /* 0x0000000906007986 */ /* 0x000fe2000c101904 */
[----:B------:R-:W-:Y:S05]  /*0100*/  EXIT ;  /* 0x000000000000794d */ /* 0x000fea0003800000 */
.L_x_0:
[----:B------:R-:W-:-:S00]  /*0110*/  BRA `(.L_x_0) ;  /* 0xfffffffc00fc7947 */ /* 0x000fc0000383ffff */
[----:B------:R-:W-:-:S00]  /*0120*/  NOP ;  /* 0x0000000000007918 */ /* 0x000fc00000000000 */
        /* <DEDUP_REMOVED lines=13> */
.L_x_2:


//--------------------- .text._Z22vectorAdd_blockSizeAsNPiS_S_i --------------------------
	.section	.text._Z22vectorAdd_blockSizeAsNPiS_S_i,"ax",@progbits
	.align	128
        .global         _Z22vectorAdd_blockSizeAsNPiS_S_i
        .type           _Z22vectorAdd_blockSizeAsNPiS_S_i,@function
        .size           _Z22vectorAdd_blockSizeAsNPiS_S_i,(.L_x_3 - _Z22vectorAdd_blockSizeAsNPiS_S_i)
        .other          _Z22vectorAdd_blockSizeAsNPiS_S_i,@"STO_CUDA_ENTRY STV_DEFAULT"
_Z22vectorAdd_blockSizeAsNPiS_S_i:
.text._Z22vectorAdd_blockSizeAsNPiS_S_i:
[----:B------:R-:W-:Y:S01]  /*0000*/  LDC R1, c[0x0][0x37c] ;  /* 0x0000df00ff017b82 */ /* 0x000fe20000000800 */
[----:B------:R-:W0:Y:S01]  /*0010*/  S2R R9, SR_TID.X ;  /* 0x0000000000097919 */ /* 0x000e220000002100 */
        /* <DEDUP_REMOVED lines=15> */
.L_x_1:
        /* <DEDUP_REMOVED lines=15> */
.L_x_3:


//--------------------- .nv.shared.reserved.0     --------------------------
	.section	.nv.shared.reserved.0,"aw",@nobits
	.weak		__nv_reservedSMEM_offset_0_alias
	.size		__nv_reservedSMEM_offset_0_alias, 0, 64
	.other		__nv_reservedSMEM_offset_0_alias,@"STO_CUDA_RESERVED_SHARED STV_DEFAULT"
__nv_reservedSMEM_offset_0_alias:
	.zero		0
	.zero		64


//--------------------- .nv.constant0._Z18vectorAdd_NThreadsPiS_S_i --------------------------
	.section	.nv.constant0._Z18vectorAdd_NThreadsPiS_S_i,"a",@progbits
	.sectionflags	@""
	.align	4
.nv.constant0._Z18vectorAdd_NThreadsPiS_S_i:
	.zero		924


//--------------------- .nv.constant0._Z22vectorAdd_blockSizeAsNPiS_S_i --------------------------
	.section	.nv.constant0._Z22vectorAdd_blockSizeAsNPiS_S_i,"a",@progbits
	.sectionflags	@""
	.align	4
.nv.constant0._Z22vectorAdd_blockSizeAsNPiS_S_i:
	.zero		924


//--------------------- SYMBOLS --------------------------

	.type		.nv.reservedSmem.offset0,@object
	.size		.nv.reservedSmem.offset0,0x4
